	.headerflags	@"EF_CUDA_TEXMODE_UNIFIED EF_CUDA_64BIT_ADDRESS EF_CUDA_ACCELERATORS EF_CUDA_SM90 EF_CUDA_VIRTUAL_SM(EF_CUDA_SM90)"
	.elftype	@"ET_EXEC"


//--------------------- .nv.info                  --------------------------
	.section	.nv.info,"",@"SHT_CUDA_INFO"
	.align	4


	//----- nvinfo : EIATTR_REGCOUNT
	.align		4
        /*0000*/ 	.byte	0x04, 0x2f
        /*0002*/ 	.short	(.L_1 - .L_0)
	.align		4
.L_0:
        /*0004*/ 	.word	index@(triton_poi_fused_relu_threshold_backward_0)
        /*0008*/ 	.word	0x0000000c


	//----- nvinfo : EIATTR_MIN_STACK_SIZE
	.align		4
.L_1:
        /*000c*/ 	.byte	0x04, 0x12
        /*000e*/ 	.short	(.L_3 - .L_2)
	.align		4
.L_2:
        /*0010*/ 	.word	index@(triton_poi_fused_relu_threshold_backward_0)
        /*0014*/ 	.word	0x00000000


	//----- nvinfo : EIATTR_FRAME_SIZE
	.align		4
.L_3:
        /*0018*/ 	.byte	0x04, 0x11
        /*001a*/ 	.short	(.L_5 - .L_4)
	.align		4
.L_4:
        /*001c*/ 	.word	index@(triton_poi_fused_relu_threshold_backward_0)
        /*0020*/ 	.word	0x00000000


	//----- nvinfo : EIATTR_MIN_STACK_SIZE
	.align		4
.L_5:
        /*0024*/ 	.byte	0x04, 0x12
        /*0026*/ 	.short	(.L_7 - .L_6)
	.align		4
.L_6:
        /*0028*/ 	.word	index@(triton_poi_fused_relu_threshold_backward_0)
        /*002c*/ 	.word	0x00000000
.L_7:


//--------------------- .nv.info.triton_poi_fused_relu_threshold_backward_0 --------------------------
	.section	.nv.info.triton_poi_fused_relu_threshold_backward_0,"",@"SHT_CUDA_INFO"
	.sectionflags	@""
	.align	4


	//----- nvinfo : EIATTR_CUDA_API_VERSION
	.align		4
        /*0000*/ 	.byte	0x04, 0x37
        /*0002*/ 	.short	(.L_9 - .L_8)
.L_8:
        /*0004*/ 	.word	0x0000007c


	//----- nvinfo : EIATTR_KPARAM_INFO
	.align		4
.L_9:
        /*0008*/ 	.byte	0x04, 0x17
        /*000a*/ 	.short	(.L_11 - .L_10)
.L_10:
        /*000c*/ 	.word	0x00000000
        /*0010*/ 	.short	0x0002
        /*0012*/ 	.short	0x0010
        /*0014*/ 	.byte	0x00, 0xf0, 0x11, 0x00


	//----- nvinfo : EIATTR_KPARAM_INFO
	.align		4
.L_11:
        /*0018*/ 	.byte	0x04, 0x17
        /*001a*/ 	.short	(.L_13 - .L_12)
.L_12:
        /*001c*/ 	.word	0x00000000
        /*0020*/ 	.short	0x0001
        /*0022*/ 	.short	0x0008
        /*0024*/ 	.byte	0x00, 0xf4, 0x21, 0x00


	//----- nvinfo : EIATTR_KPARAM_INFO
	.align		4
.L_13:
        /*0028*/ 	.byte	0x04, 0x17
        /*002a*/ 	.short	(.L_15 - .L_14)
.L_14:
        /*002c*/ 	.word	0x00000000
        /*0030*/ 	.short	0x0000
        /*0032*/ 	.short	0x0000
        /*0034*/ 	.byte	0x00, 0xf4, 0x21, 0x00


	//----- nvinfo : EIATTR_SPARSE_MMA_MASK
	.align		4
.L_15:
        /*0038*/ 	.byte	0x03, 0x50
        /*003a*/ 	.short	0x0000


	//----- nvinfo : EIATTR_MAXREG_COUNT
	.align		4
        /*003c*/ 	.byte	0x03, 0x1b
        /*003e*/ 	.short	0x00ff


	//----- nvinfo : EIATTR_EXIT_INSTR_OFFSETS
	.align		4
        /*0040*/ 	.byte	0x04, 0x1c
        /*0042*/ 	.short	(.L_17 - .L_16)


	//   ....[0]....
.L_16:
        /*0044*/ 	.word	0x00000180


	//   ....[1]....
        /*0048*/ 	.word	0x000001a0


	//----- nvinfo : EIATTR_REQNTID
	.align		4
.L_17:
        /*004c*/ 	.byte	0x04, 0x10
        /*004e*/ 	.short	(.L_19 - .L_18)
.L_18:
        /*0050*/ 	.word	0x00000020
        /*0054*/ 	.word	0x00000001
        /*0058*/ 	.word	0x00000001


	//----- nvinfo : EIATTR_CRS_STACK_SIZE
	.align		4
.L_19:
        /*005c*/ 	.byte	0x04, 0x1e
        /*005e*/ 	.short	(.L_21 - .L_20)
.L_20:
        /*0060*/ 	.word	0x00000000


	//----- nvinfo : EIATTR_CBANK_PARAM_SIZE
	.align		4
.L_21:
        /*0064*/ 	.byte	0x03, 0x19
        /*0066*/ 	.short	0x0014


	//----- nvinfo : EIATTR_PARAM_CBANK
	.align		4
        /*0068*/ 	.byte	0x04, 0x0a
        /*006a*/ 	.short	(.L_23 - .L_22)
	.align		4
.L_22:
        /*006c*/ 	.word	index@(.nv.constant0.triton_poi_fused_relu_threshold_backward_0)
        /*0070*/ 	.short	0x0210
        /*0072*/ 	.short	0x0014


	//----- nvinfo : EIATTR_SW_WAR
	.align		4
.L_23:
        /*0074*/ 	.byte	0x04, 0x36
        /*0076*/ 	.short	(.L_25 - .L_24)
.L_24:
        /*0078*/ 	.word	0x00000008
.L_25:


//--------------------- .nv.callgraph             --------------------------
	.section	.nv.callgraph,"",@"SHT_CUDA_CALLGRAPH"
	.align	4
	.sectionentsize	8
	.align		4
        /*0000*/ 	.word	0x00000000
	.align		4
        /*0004*/ 	.word	0xffffffff
	.align		4
        /*0008*/ 	.word	0x00000000
	.align		4
        /*000c*/ 	.word	0xfffffffe
	.align		4
        /*0010*/ 	.word	0x00000000
	.align		4
        /*0014*/ 	.word	0xfffffffd
	.align		4
        /*0018*/ 	.word	0x00000000
	.align		4
        /*001c*/ 	.word	0xfffffffc


//--------------------- .text.triton_poi_fused_relu_threshold_backward_0 --------------------------
	.section	.text.triton_poi_fused_relu_threshold_backward_0,"ax",@progbits
	.align	128
        .global         triton_poi_fused_relu_threshold_backward_0
        .type           triton_poi_fused_relu_threshold_backward_0,@function
        .size           triton_poi_fused_relu_threshold_backward_0,(.L_x_3 - triton_poi_fused_relu_threshold_backward_0)
        .other          triton_poi_fused_relu_threshold_backward_0,@"STO_CUDA_ENTRY STV_DEFAULT"
triton_poi_fused_relu_threshold_backward_0:
.text.triton_poi_fused_relu_threshold_backward_0:
[----:B------:R-:W0:Y:S02]  /*0000*/  LDC R1, c[0x0][0x28] ;  /* 0x00000a00ff017b82 */ /* 0x000e240000000800 */
[----:B------:R-:W1:Y:S01]  /*0010*/  S2R R4, SR_TID.X ;  /* 0x0000000000047919 */ /* 0x000e620000002100 */
[----:B------:R-:W2:Y:S01]  /*0020*/  LDC.64 R2, c[0x0][0x210] ;  /* 0x00008400ff027b82 */ /* 0x000ea20000000a00 */
[----:B------:R-:W-:Y:S01]  /*0030*/  ULDC.64 UR4, c[0x0][0x208] ;  /* 0x0000820000047ab9 */ /* 0x000fe20000000a00 */
[----:B------:R-:W-:Y:S01]  /*0040*/  BSSY B0, `(.L_x_0) ;  /* 0x000000b000007945 */ /* 0x000fe20003800000 */
[----:B------:R-:W3:Y:S01]  /*0050*/  S2R R5, SR_CTAID.X ;  /* 0x0000000000057919 */ /* 0x000ee20000002500 */
[C---:B-1----:R-:W-:Y:S02]  /*0060*/  LOP3.LUT R0, R4.reuse, 0xf, RZ, 0xc0, !PT ;  /* 0x0000000f04007812 */ /* 0x042fe400078ec0ff */
[----:B------:R-:W-:-:S03]  /*0070*/  LOP3.LUT P0, RZ, R4, 0x10, RZ, 0xc0, !PT ;  /* 0x0000001004ff7812 */ /* 0x000fc6000780c0ff */
[----:B---3--:R-:W-:Y:S02]  /*0080*/  IMAD R5, R5, 0x10, R0 ;  /* 0x0000001005057824 */ /* 0x008fe400078e0200 */
[----:B------:R-:W-:Y:S02]  /*0090*/  IMAD.MOV.U32 R0, RZ, RZ, RZ ;  /* 0x000000ffff007224 */ /* 0x000fe400078e00ff */
[C---:B--2---:R-:W-:Y:S01]  /*00a0*/  IMAD.WIDE R2, R5.reuse, 0x4, R2 ;  /* 0x0000000405027825 */ /* 0x044fe200078e0202 */
[C---:B------:R-:W-:Y:S02]  /*00b0*/  ISETP.GE.AND P1, PT, R5.reuse, 0x10, PT ;  /* 0x000000100500780c */ /* 0x040fe40003f26270 */
[----:B------:R-:W-:-:S11]  /*00c0*/  ISETP.LT.AND P0, PT, R5, 0x10, !P0 ;  /* 0x000000100500780c */ /* 0x000fd60004701270 */
[----:B------:R-:W-:Y:S05]  /*00d0*/  @P1 BRA `(.L_x_1) ;  /* 0x0000000000041947 */ /* 0x000fea0003800000 */
[----:B------:R1:W5:Y:S02]  /*00e0*/  LDG.E R0, desc[UR4][R2.64] ;  /* 0x0000000402007981 */ /* 0x000364000c1e1900 */
.L_x_1:
[----:B------:R-:W-:Y:S05]  /*00f0*/  BSYNC B0 ;  /* 0x0000000000007941 */ /* 0x000fea0003800000 */
.L_x_0:
[----:B-----5:R-:W-:Y:S01]  /*0100*/  FSETP.GEU.AND P1, PT, R0, RZ, PT ;  /* 0x000000ff0000720b */ /* 0x020fe20003f2e000 */
[----:B------:R-:W-:-:S03]  /*0110*/  ULDC.64 UR6, c[0x0][0x218] ;  /* 0x0000860000067ab9 */ /* 0x000fc60000000a00 */
[----:B------:R-:W-:Y:S02]  /*0120*/  FSEL R7, R0, RZ, P1 ;  /* 0x000000ff00077208 */ /* 0x000fe40000800000 */
[----:B------:R-:W-:Y:S02]  /*0130*/  IADD3 R4, P1, R5, UR6, RZ ;  /* 0x0000000605047c10 */ /* 0x000fe4000ff3e0ff */
[----:B------:R-:W-:Y:S01]  /*0140*/  FSETP.GTU.AND P2, PT, R7, RZ, PT ;  /* 0x000000ff0700720b */ /* 0x000fe20003f4c000 */
[----:B------:R2:W-:Y:S01]  /*0150*/  @P0 STG.E desc[UR4][R2.64], R7 ;  /* 0x0000000702000986 */ /* 0x0005e2000c101904 */
[----:B------:R-:W-:Y:S02]  /*0160*/  LEA.HI.X.SX32 R5, R5, UR7, 0x1, P1 ;  /* 0x0000000705057c11 */ /* 0x000fe400088f0eff */
[----:B------:R-:W-:Y:S01]  /*0170*/  SEL R9, RZ, 0x1, P2 ;  /* 0x00000001ff097807 */ /* 0x000fe20001000000 */
[----:B------:R-:W-:Y:S08]  /*0180*/  @!P0 EXIT ;  /* 0x000000000000894d */ /* 0x000ff00003800000 */
[----:B------:R-:W-:Y:S01]  /*0190*/  STG.E.U8 desc[UR4][R4.64], R9 ;  /* 0x0000000904007986 */ /* 0x000fe2000c101104 */
[----:B------:R-:W-:Y:S05]  /*01a0*/  EXIT ;  /* 0x000000000000794d */ /* 0x000fea0003800000 */
.L_x_2:
[----:B------:R-:W-:-:S00]  /*01b0*/  BRA `(.L_x_2) ;  /* 0xfffffffc00fc7947 */ /* 0x000fc0000383ffff */
[----:B------:R-:W-:-:S00]  /*01c0*/  NOP ;  /* 0x0000000000007918 */ /* 0x000fc00000000000 */
        /* <DEDUP_REMOVED lines=11> */
.L_x_3:


//--------------------- .nv.constant0.triton_poi_fused_relu_threshold_backward_0 --------------------------
	.section	.nv.constant0.triton_poi_fused_relu_threshold_backward_0,"a",@progbits
	.sectionflags	@""
	.align	4
.nv.constant0.triton_poi_fused_relu_threshold_backward_0:
	.zero		548
